	.headerflags	@"EF_CUDA_TEXMODE_UNIFIED EF_CUDA_64BIT_ADDRESS EF_CUDA_ACCELERATORS EF_CUDA_SM90 EF_CUDA_VIRTUAL_SM(EF_CUDA_SM90)"
	.elftype	@"ET_EXEC"


//--------------------- .nv.info                  --------------------------
	.section	.nv.info,"",@"SHT_CUDA_INFO"
	.align	4


	//----- nvinfo : EIATTR_REGCOUNT
	.align		4
        /*0000*/ 	.byte	0x04, 0x2f
        /*0002*/ 	.short	(.L_1 - .L_0)
	.align		4
.L_0:
        /*0004*/ 	.word	index@(triton_poi_fused_1)
        /*0008*/ 	.word	0x00000020


	//----- nvinfo : EIATTR_MIN_STACK_SIZE
	.align		4
.L_1:
        /*000c*/ 	.byte	0x04, 0x12
        /*000e*/ 	.short	(.L_3 - .L_2)
	.align		4
.L_2:
        /*0010*/ 	.word	index@(triton_poi_fused_1)
        /*0014*/ 	.word	0x00000000


	//----- nvinfo : EIATTR_FRAME_SIZE
	.align		4
.L_3:
        /*0018*/ 	.byte	0x04, 0x11
        /*001a*/ 	.short	(.L_5 - .L_4)
	.align		4
.L_4:
        /*001c*/ 	.word	index@(triton_poi_fused_1)
        /*0020*/ 	.word	0x00000000


	//----- nvinfo : EIATTR_MIN_STACK_SIZE
	.align		4
.L_5:
        /*0024*/ 	.byte	0x04, 0x12
        /*0026*/ 	.short	(.L_7 - .L_6)
	.align		4
.L_6:
        /*0028*/ 	.word	index@(triton_poi_fused_1)
        /*002c*/ 	.word	0x00000000
.L_7:


//--------------------- .nv.info.triton_poi_fused_1 --------------------------
	.section	.nv.info.triton_poi_fused_1,"",@"SHT_CUDA_INFO"
	.sectionflags	@""
	.align	4


	//----- nvinfo : EIATTR_CUDA_API_VERSION
	.align		4
        /*0000*/ 	.byte	0x04, 0x37
        /*0002*/ 	.short	(.L_9 - .L_8)
.L_8:
        /*0004*/ 	.word	0x0000007c


	//----- nvinfo : EIATTR_KPARAM_INFO
	.align		4
.L_9:
        /*0008*/ 	.byte	0x04, 0x17
        /*000a*/ 	.short	(.L_11 - .L_10)
.L_10:
        /*000c*/ 	.word	0x00000000
        /*0010*/ 	.short	0x0003
        /*0012*/ 	.short	0x0014
        /*0014*/ 	.byte	0x00, 0xf0, 0x11, 0x00


	//----- nvinfo : EIATTR_KPARAM_INFO
	.align		4
.L_11:
        /*0018*/ 	.byte	0x04, 0x17
        /*001a*/ 	.short	(.L_13 - .L_12)
.L_12:
        /*001c*/ 	.word	0x00000000
        /*0020*/ 	.short	0x0002
        /*0022*/ 	.short	0x0010
        /*0024*/ 	.byte	0x00, 0xf0, 0x11, 0x00


	//----- nvinfo : EIATTR_KPARAM_INFO
	.align		4
.L_13:
        /*0028*/ 	.byte	0x04, 0x17
        /*002a*/ 	.short	(.L_15 - .L_14)
.L_14:
        /*002c*/ 	.word	0x00000000
        /*0030*/ 	.short	0x0001
        /*0032*/ 	.short	0x0008
        /*0034*/ 	.byte	0x00, 0xf4, 0x21, 0x00


	//----- nvinfo : EIATTR_KPARAM_INFO
	.align		4
.L_15:
        /*0038*/ 	.byte	0x04, 0x17
        /*003a*/ 	.short	(.L_17 - .L_16)
.L_16:
        /*003c*/ 	.word	0x00000000
        /*0040*/ 	.short	0x0000
        /*0042*/ 	.short	0x0000
        /*0044*/ 	.byte	0x00, 0xf4, 0x21, 0x00


	//----- nvinfo : EIATTR_SPARSE_MMA_MASK
	.align		4
.L_17:
        /*0048*/ 	.byte	0x03, 0x50
        /*004a*/ 	.short	0x0000


	//----- nvinfo : EIATTR_MAXREG_COUNT
	.align		4
        /*004c*/ 	.byte	0x03, 0x1b
        /*004e*/ 	.short	0x00ff


	//----- nvinfo : EIATTR_EXIT_INSTR_OFFSETS
	.align		4
        /*0050*/ 	.byte	0x04, 0x1c
        /*0052*/ 	.short	(.L_19 - .L_18)


	//   ....[0]....
.L_18:
        /*0054*/ 	.word	0x00000880


	//   ....[1]....
        /*0058*/ 	.word	0x00000920


	//----- nvinfo : EIATTR_REQNTID
	.align		4
.L_19:
        /*005c*/ 	.byte	0x04, 0x10
        /*005e*/ 	.short	(.L_21 - .L_20)
.L_20:
        /*0060*/ 	.word	0x00000080
        /*0064*/ 	.word	0x00000001
        /*0068*/ 	.word	0x00000001


	//----- nvinfo : EIATTR_CBANK_PARAM_SIZE
	.align		4
.L_21:
        /*006c*/ 	.byte	0x03, 0x19
        /*006e*/ 	.short	0x0018


	//----- nvinfo : EIATTR_PARAM_CBANK
	.align		4
        /*0070*/ 	.byte	0x04, 0x0a
        /*0072*/ 	.short	(.L_23 - .L_22)
	.align		4
.L_22:
        /*0074*/ 	.word	index@(.nv.constant0.triton_poi_fused_1)
        /*0078*/ 	.short	0x0210
        /*007a*/ 	.short	0x0018


	//----- nvinfo : EIATTR_SW_WAR
	.align		4
.L_23:
        /*007c*/ 	.byte	0x04, 0x36
        /*007e*/ 	.short	(.L_25 - .L_24)
.L_24:
        /*0080*/ 	.word	0x00000008
.L_25:


//--------------------- .nv.callgraph             --------------------------
	.section	.nv.callgraph,"",@"SHT_CUDA_CALLGRAPH"
	.align	4
	.sectionentsize	8
	.align		4
        /*0000*/ 	.word	0x00000000
	.align		4
        /*0004*/ 	.word	0xffffffff
	.align		4
        /*0008*/ 	.word	0x00000000
	.align		4
        /*000c*/ 	.word	0xfffffffe
	.align		4
        /*0010*/ 	.word	0x00000000
	.align		4
        /*0014*/ 	.word	0xfffffffd
	.align		4
        /*0018*/ 	.word	0x00000000
	.align		4
        /*001c*/ 	.word	0xfffffffc


//--------------------- .text.triton_poi_fused_1  --------------------------
	.section	.text.triton_poi_fused_1,"ax",@progbits
	.sectionflags	@"SHF_BARRIERS=1"
	.align	128
        .global         triton_poi_fused_1
        .type           triton_poi_fused_1,@function
        .size           triton_poi_fused_1,(.L_x_1 - triton_poi_fused_1)
        .other          triton_poi_fused_1,@"STO_CUDA_ENTRY STV_DEFAULT"
triton_poi_fused_1:
.text.triton_poi_fused_1:
[----:B------:R-:W0:Y:S01]  /*0000*/  LDC R1, c[0x0][0x28] ;  /* 0x00000a00ff017b82 */ /* 0x000e220000000800 */
[----:B------:R-:W1:Y:S07]  /*0010*/  S2R R13, SR_CTAID.X ;  /* 0x00000000000d7919 */ /* 0x000e6e0000002500 */
[----:B------:R-:W2:Y:S01]  /*0020*/  LDC.64 R4, c[0x0][0x210] ;  /* 0x00008400ff047b82 */ /* 0x000ea20000000a00 */
[----:B------:R-:W-:Y:S02]  /*0030*/  CS2R R8, SRZ ;  /* 0x0000000000087805 */ /* 0x000fe4000001ff00 */
[----:B------:R-:W-:Y:S01]  /*0040*/  CS2R R10, SRZ ;  /* 0x00000000000a7805 */ /* 0x000fe2000001ff00 */
[----:B------:R-:W3:Y:S01]  /*0050*/  S2R R2, SR_TID.X ;  /* 0x0000000000027919 */ /* 0x000ee20000002100 */
[----:B------:R-:W-:Y:S01]  /*0060*/  ULDC.64 UR6, c[0x0][0x208] ;  /* 0x0000820000067ab9 */ /* 0x000fe20000000a00 */
[----:B------:R-:W4:Y:S01]  /*0070*/  S2R R0, SR_CTAID.Y ;  /* 0x0000000000007919 */ /* 0x000f220000002600 */
[----:B-1----:R-:W-:-:S02]  /*0080*/  IMAD.SHL.U32 R13, R13, 0x40, RZ ;  /* 0x000000400d0d7824 */ /* 0x002fc400078e00ff */
[----:B---3--:R-:W-:Y:S01]  /*0090*/  IMAD.SHL.U32 R6, R2, 0x4, RZ ;  /* 0x0000000402067824 */ /* 0x008fe200078e00ff */
[----:B------:R-:W-:Y:S01]  /*00a0*/  SHF.R.U32.HI R3, RZ, 0x4, R2 ;  /* 0x00000004ff037819 */ /* 0x000fe20000011602 */
[----:B----4-:R-:W-:-:S03]  /*00b0*/  IMAD.SHL.U32 R0, R0, 0x10, RZ ;  /* 0x0000001000007824 */ /* 0x010fc600078e00ff */
[----:B------:R-:W-:Y:S02]  /*00c0*/  SGXT.U32 R3, R3, 0x3 ;  /* 0x000000030303781a */ /* 0x000fe40000000000 */
[----:B------:R-:W-:Y:S02]  /*00d0*/  LOP3.LUT R6, R13, 0x3c, R6, 0xf8, !PT ;  /* 0x0000003c0d067812 */ /* 0x000fe400078ef806 */
[----:B------:R-:W-:Y:S02]  /*00e0*/  LOP3.LUT R3, R0, R3, RZ, 0xfc, !PT ;  /* 0x0000000300037212 */ /* 0x000fe400078efcff */
[----:B------:R-:W-:-:S03]  /*00f0*/  ISETP.GE.AND P0, PT, R6, 0x400, PT ;  /* 0x000004000600780c */ /* 0x000fc60003f06270 */
[C---:B------:R-:W-:Y:S01]  /*0100*/  IMAD R15, R3.reuse, 0x400, R6 ;  /* 0x00000400030f7824 */ /* 0x040fe200078e0206 */
[C---:B------:R-:W-:Y:S02]  /*0110*/  ISETP.LT.AND P1, PT, R3.reuse, 0xc, !P0 ;  /* 0x0000000c0300780c */ /* 0x040fe40004721270 */
[----:B------:R-:W-:Y:S01]  /*0120*/  LOP3.LUT R3, R3, 0x8, RZ, 0xfc, !PT ;  /* 0x0000000803037812 */ /* 0x000fe200078efcff */
[----:B--2---:R-:W-:-:S10]  /*0130*/  IMAD.WIDE R14, R15, 0x4, R4 ;  /* 0x000000040f0e7825 */ /* 0x004fd400078e0204 */
[----:B------:R1:W2:Y:S01]  /*0140*/  @P1 LDG.E.EL.128 R8, desc[UR6][R14.64] ;  /* 0x000000060e081981 */ /* 0x0002a2000c2e1d00 */
[C---:B------:R-:W-:Y:S01]  /*0150*/  ISETP.LT.AND P0, PT, R3.reuse, 0xc, !P0 ;  /* 0x0000000c0300780c */ /* 0x040fe20004701270 */
[----:B------:R-:W-:Y:S01]  /*0160*/  IMAD R17, R3, 0x400, R6 ;  /* 0x0000040003117824 */ /* 0x000fe200078e0206 */
[----:B------:R-:W-:-:S03]  /*0170*/  CS2R R6, SRZ ;  /* 0x0000000000067805 */ /* 0x000fc6000001ff00 */
[----:B------:R-:W-:Y:S01]  /*0180*/  IMAD.WIDE R16, R17, 0x4, R4 ;  /* 0x0000000411107825 */ /* 0x000fe200078e0204 */
[----:B------:R-:W-:-:S07]  /*0190*/  CS2R R4, SRZ ;  /* 0x0000000000047805 */ /* 0x000fce000001ff00 */
[----:B------:R3:W4:Y:S01]  /*01a0*/  @P0 LDG.E.EL.128 R4, desc[UR6][R16.64] ;  /* 0x0000000610040981 */ /* 0x000722000c2e1d00 */
[----:B------:R-:W-:Y:S01]  /*01b0*/  SHF.R.U32.HI R3, RZ, 0x6, R2 ;  /* 0x00000006ff037819 */ /* 0x000fe20000011602 */
[----:B------:R-:W5:Y:S01]  /*01c0*/  S2UR UR5, SR_CgaCtaId ;  /* 0x00000000000579c3 */ /* 0x000f620000008800 */
[----:B------:R-:W-:Y:S01]  /*01d0*/  LOP3.LUT R2, R13, 0x3f, R2, 0xf8, !PT ;  /* 0x0000003f0d027812 */ /* 0x000fe200078ef802 */
[----:B------:R-:W5:Y:S01]  /*01e0*/  S2R R12, SR_TID.X ;  /* 0x00000000000c7919 */ /* 0x000f620000002100 */
[----:B------:R-:W-:Y:S01]  /*01f0*/  SGXT.U32 R3, R3, 0x1 ;  /* 0x000000010303781a */ /* 0x000fe20000000000 */
[----:B------:R-:W-:Y:S01]  /*0200*/  UMOV UR4, 0x400 ;  /* 0x0000040000047882 */ /* 0x000fe20000000000 */
[----:B------:R-:W-:Y:S02]  /*0210*/  ISETP.GE.AND P0, PT, R2, 0x400, PT ;  /* 0x000004000200780c */ /* 0x000fe40003f06270 */
[----:B-1----:R-:W-:Y:S02]  /*0220*/  LOP3.LUT R14, R0, 0x2, R3, 0xfe, !PT ;  /* 0x00000002000e7812 */ /* 0x002fe400078efe03 */
[----:B---3--:R-:W-:-:S02]  /*0230*/  LOP3.LUT R16, R0, 0x6, R3, 0xfe, !PT ;  /* 0x0000000600107812 */ /* 0x008fc400078efe03 */
[C---:B------:R-:W-:Y:S01]  /*0240*/  ISETP.LT.AND P6, PT, R14.reuse, 0xc, !P0 ;  /* 0x0000000c0e00780c */ /* 0x040fe200047c1270 */
[----:B------:R-:W-:Y:S01]  /*0250*/  IMAD.HI R18, R14, 0x55555556, RZ ;  /* 0x555555560e127827 */ /* 0x000fe200078e02ff */
[C---:B------:R-:W-:Y:S02]  /*0260*/  ISETP.LT.AND P2, PT, R16.reuse, 0xc, !P0 ;  /* 0x0000000c1000780c */ /* 0x040fe40004741270 */
[----:B------:R-:W-:Y:S01]  /*0270*/  LOP3.LUT R22, R0, 0x8, R3, 0xfe, !PT ;  /* 0x0000000800167812 */ /* 0x000fe200078efe03 */
[----:B------:R-:W-:Y:S01]  /*0280*/  IMAD.HI R19, R16, 0x55555556, RZ ;  /* 0x5555555610137827 */ /* 0x000fe200078e02ff */
[----:B------:R-:W-:Y:S02]  /*0290*/  LEA.HI R13, R18, R18, RZ, 0x1 ;  /* 0x00000012120d7211 */ /* 0x000fe400078f08ff */
[C---:B------:R-:W-:Y:S01]  /*02a0*/  ISETP.LT.AND P3, PT, R22.reuse, 0xc, !P0 ;  /* 0x0000000c1600780c */ /* 0x040fe20004761270 */
[----:B------:R-:W-:Y:S01]  /*02b0*/  IMAD.HI R24, R22, 0x55555556, RZ ;  /* 0x5555555616187827 */ /* 0x000fe200078e02ff */
[----:B------:R-:W-:-:S03]  /*02c0*/  LEA.HI R19, R19, R19, RZ, 0x1 ;  /* 0x0000001313137211 */ /* 0x000fc600078f08ff */
[----:B------:R-:W-:Y:S01]  /*02d0*/  IMAD R18, R13, -0x3, R14 ;  /* 0xfffffffd0d127824 */ /* 0x000fe200078e020e */
[----:B-----5:R-:W-:Y:S01]  /*02e0*/  UPRMT UR4, UR5, 0x654, UR4 ;  /* 0x0000065405047896 */ /* 0x020fe20008000004 */
[----:B------:R-:W-:Y:S02]  /*02f0*/  IMAD R16, R19, -0x3, R16 ;  /* 0xfffffffd13107824 */ /* 0x000fe400078e0210 */
[----:B------:R-:W-:Y:S02]  /*0300*/  IMAD R13, R13, 0xc00, R18 ;  /* 0x00000c000d0d7824 */ /* 0x000fe400078e0212 */
[----:B------:R-:W-:Y:S02]  /*0310*/  IMAD R29, R19, 0xc00, R16 ;  /* 0x00000c00131d7824 */ /* 0x000fe400078e0210 */
[C---:B0-----:R-:W-:Y:S01]  /*0320*/  IMAD.SHL.U32 R21, R12.reuse, 0x4, RZ ;  /* 0x000000040c157824 */ /* 0x041fe200078e00ff */
[C---:B------:R-:W-:Y:S02]  /*0330*/  LOP3.LUT R20, R12.reuse, 0x40, RZ, 0xc0, !PT ;  /* 0x000000400c147812 */ /* 0x040fe400078ec0ff */
[----:B------:R-:W-:-:S02]  /*0340*/  LOP3.LUT R12, R12, 0x7f, RZ, 0xc0, !PT ;  /* 0x0000007f0c0c7812 */ /* 0x000fc400078ec0ff */
[----:B------:R-:W-:Y:S02]  /*0350*/  LOP3.LUT R15, R21, 0xc0, RZ, 0xc0, !PT ;  /* 0x000000c0150f7812 */ /* 0x000fe400078ec0ff */
[----:B------:R-:W-:-:S03]  /*0360*/  LOP3.LUT R19, R12, 0x180, RZ, 0xfc, !PT ;  /* 0x000001800c137812 */ /* 0x000fc600078efcff */
[----:B------:R-:W-:Y:S01]  /*0370*/  IMAD R20, R20, 0x4, R15 ;  /* 0x0000000414147824 */ /* 0x000fe200078e020f */
[----:B------:R-:W-:Y:S02]  /*0380*/  LOP3.LUT R15, R0, 0x4, R3, 0xfe, !PT ;  /* 0x00000004000f7812 */ /* 0x000fe400078efe03 */
[----:B------:R-:W-:Y:S02]  /*0390*/  LEA.HI R16, R19, R12, RZ, 0x1a ;  /* 0x0000000c13107211 */ /* 0x000fe400078fd0ff */
[----:B------:R-:W-:Y:S01]  /*03a0*/  LOP3.LUT R21, R20, 0x3c, R21, 0xf8, !PT ;  /* 0x0000003c14157812 */ /* 0x000fe200078ef815 */
[C---:B------:R-:W-:Y:S01]  /*03b0*/  IMAD.HI R17, R15.reuse, 0x55555556, RZ ;  /* 0x555555560f117827 */ /* 0x040fe200078e02ff */
[----:B------:R-:W-:Y:S02]  /*03c0*/  ISETP.LT.AND P1, PT, R15, 0xc, !P0 ;  /* 0x0000000c0f00780c */ /* 0x000fe40004721270 */
[----:B------:R-:W-:Y:S02]  /*03d0*/  LEA.HI R21, R20, R21, RZ, 0x1a ;  /* 0x0000001514157211 */ /* 0x000fe400078fd0ff */
[----:B------:R-:W-:-:S02]  /*03e0*/  LEA.HI R14, R17, R17, RZ, 0x1 ;  /* 0x00000011110e7211 */ /* 0x000fc400078f08ff */
[----:B------:R-:W-:Y:S02]  /*03f0*/  LOP3.LUT R17, R12, 0x100, RZ, 0xfc, !PT ;  /* 0x000001000c117812 */ /* 0x000fe400078efcff */
[----:B------:R-:W-:Y:S01]  /*0400*/  LEA R16, R16, UR4, 0x2 ;  /* 0x0000000410107c11 */ /* 0x000fe2000f8e10ff */
[----:B------:R-:W-:Y:S01]  /*0410*/  IMAD R27, R14, -0x3, R15 ;  /* 0xfffffffd0e1b7824 */ /* 0x000fe200078e020f */
[----:B------:R-:W-:Y:S02]  /*0420*/  LOP3.LUT R15, R12, 0x80, RZ, 0xfc, !PT ;  /* 0x000000800c0f7812 */ /* 0x000fe400078efcff */
[-C--:B------:R-:W-:Y:S01]  /*0430*/  LEA.HI R17, R17, R12.reuse, RZ, 0x1a ;  /* 0x0000000c11117211 */ /* 0x080fe200078fd0ff */
[----:B------:R-:W-:Y:S01]  /*0440*/  IMAD R27, R14, 0xc00, R27 ;  /* 0x00000c000e1b7824 */ /* 0x000fe200078e021b */
[----:B------:R-:W-:Y:S01]  /*0450*/  LEA R14, R21, UR4, 0x2 ;  /* 0x00000004150e7c11 */ /* 0x000fe2000f8e10ff */
[----:B------:R-:W-:Y:S01]  /*0460*/  IMAD.IADD R21, R3, 0x1, R12 ;  /* 0x0000000103157824 */ /* 0x000fe200078e020c */
[----:B------:R-:W-:Y:S01]  /*0470*/  LEA.HI R15, R15, R12, RZ, 0x1a ;  /* 0x0000000c0f0f7211 */ /* 0x000fe200078fd0ff */
[----:B------:R-:W-:Y:S01]  /*0480*/  IMAD R27, R2, 0x3, R27 ;  /* 0x00000003021b7824 */ /* 0x000fe200078e021b */
[----:B------:R-:W-:-:S02]  /*0490*/  LEA R25, R17, UR4, 0x2 ;  /* 0x0000000411197c11 */ /* 0x000fc4000f8e10ff */
[----:B------:R-:W-:Y:S02]  /*04a0*/  LEA R21, R21, UR4, 0x2 ;  /* 0x0000000415157c11 */ /* 0x000fe4000f8e10ff */
[----:B------:R-:W-:Y:S02]  /*04b0*/  LEA R23, R15, UR4, 0x2 ;  /* 0x000000040f177c11 */ /* 0x000fe4000f8e10ff */
[----:B------:R-:W-:Y:S01]  /*04c0*/  LOP3.LUT R12, R0, 0xc, R3, 0xfe, !PT ;  /* 0x0000000c000c7812 */ /* 0x000fe200078efe03 */
[----:B--2---:R-:W-:Y:S04]  /*04d0*/  STS [R14], R8 ;  /* 0x000000080e007388 */ /* 0x004fe80000000800 */
[----:B------:R0:W-:Y:S04]  /*04e0*/  STS [R14+0x4], R9 ;  /* 0x000004090e007388 */ /* 0x0001e80000000800 */
[----:B------:R1:W-:Y:S04]  /*04f0*/  STS [R14+0x8], R10 ;  /* 0x0000080a0e007388 */ /* 0x0003e80000000800 */
[----:B------:R2:W-:Y:S01]  /*0500*/  STS [R14+0xc], R11 ;  /* 0x00000c0b0e007388 */ /* 0x0005e20000000800 */
[----:B0-----:R-:W0:Y:S08]  /*0510*/  LDC.64 R8, c[0x0][0x218] ;  /* 0x00008600ff087b82 */ /* 0x001e300000000a00 */
[----:B------:R-:W-:Y:S01]  /*0520*/  BAR.SYNC.DEFER_BLOCKING 0x0 ;  /* 0x0000000000007b1d */ /* 0x000fe20000010000 */
[----:B-1----:R-:W-:-:S02]  /*0530*/  LOP3.LUT R10, R0, R3, RZ, 0xfc, !PT ;  /* 0x00000003000a7212 */ /* 0x002fc400078efcff */
[----:B--2---:R-:W-:-:S03]  /*0540*/  LOP3.LUT R11, R0, 0xa, R3, 0xfe, !PT ;  /* 0x0000000a000b7812 */ /* 0x004fc600078efe03 */
[C---:B------:R-:W-:Y:S01]  /*0550*/  IMAD.HI R15, R10.reuse, 0x55555556, RZ ;  /* 0x555555560a0f7827 */ /* 0x040fe200078e02ff */
[----:B------:R-:W-:Y:S02]  /*0560*/  ISETP.LT.AND P5, PT, R10, 0xc, !P0 ;  /* 0x0000000c0a00780c */ /* 0x000fe400047a1270 */
[----:B------:R-:W-:Y:S02]  /*0570*/  ISETP.LT.AND P4, PT, R11, 0xc, !P0 ;  /* 0x0000000c0b00780c */ /* 0x000fe40004781270 */
[----:B------:R-:W-:Y:S02]  /*0580*/  LEA.HI R15, R15, R15, RZ, 0x1 ;  /* 0x0000000f0f0f7211 */ /* 0x000fe400078f08ff */
[----:B------:R-:W-:Y:S01]  /*0590*/  ISETP.LT.AND P0, PT, R0, RZ, !P0 ;  /* 0x000000ff0000720c */ /* 0x000fe20004701270 */
[----:B------:R-:W1:Y:S04]  /*05a0*/  LDS R20, [R21] ;  /* 0x0000000015147984 */ /* 0x000e680000000800 */
[----:B------:R-:W2:Y:S04]  /*05b0*/  LDS R18, [R23+0x200] ;  /* 0x0002000017127984 */ /* 0x000ea80000000800 */
[----:B------:R-:W3:Y:S04]  /*05c0*/  LDS R17, [R25+0x400] ;  /* 0x0004000019117984 */ /* 0x000ee80000000800 */
[----:B------:R-:W5:Y:S01]  /*05d0*/  LDS R19, [R16+0x600] ;  /* 0x0006000010137984 */ /* 0x000f620000000800 */
[----:B------:R-:W-:Y:S06]  /*05e0*/  BAR.SYNC.DEFER_BLOCKING 0x0 ;  /* 0x0000000000007b1d */ /* 0x000fec0000010000 */
[----:B----4-:R4:W-:Y:S04]  /*05f0*/  STS [R14], R4 ;  /* 0x000000040e007388 */ /* 0x0109e80000000800 */
[----:B------:R0:W-:Y:S04]  /*0600*/  STS [R14+0x4], R5 ;  /* 0x000004050e007388 */ /* 0x0001e80000000800 */
[----:B------:R0:W-:Y:S01]  /*0610*/  STS [R14+0x8], R6 ;  /* 0x000008060e007388 */ /* 0x0001e20000000800 */
[----:B----4-:R-:W-:-:S03]  /*0620*/  IMAD.HI R4, R11, 0x55555556, RZ ;  /* 0x555555560b047827 */ /* 0x010fc600078e02ff */
[----:B------:R4:W-:Y:S01]  /*0630*/  STS [R14+0xc], R7 ;  /* 0x00000c070e007388 */ /* 0x0009e20000000800 */
[----:B0-----:R-:W-:Y:S01]  /*0640*/  IMAD R5, R15, -0x3, R10 ;  /* 0xfffffffd0f057824 */ /* 0x001fe200078e020a */
[----:B------:R-:W-:Y:S01]  /*0650*/  LEA.HI R4, R4, R4, RZ, 0x1 ;  /* 0x0000000404047211 */ /* 0x000fe200078f08ff */
[----:B------:R-:W-:Y:S01]  /*0660*/  BAR.SYNC.DEFER_BLOCKING 0x0 ;  /* 0x0000000000007b1d */ /* 0x000fe20000010000 */
[----:B------:R-:W-:Y:S01]  /*0670*/  IMAD.HI R6, R12, 0x55555556, RZ ;  /* 0x555555560c067827 */ /* 0x000fe200078e02ff */
[----:B----4-:R-:W-:-:S03]  /*0680*/  LEA.HI R7, R24, R24, RZ, 0x1 ;  /* 0x0000001818077211 */ /* 0x010fc600078f08ff */
[----:B------:R-:W-:Y:S02]  /*0690*/  IMAD R10, R2, 0x3, R5 ;  /* 0x00000003020a7824 */ /* 0x000fe400078e0205 */
[----:B------:R-:W-:Y:S02]  /*06a0*/  IMAD R11, R4, -0x3, R11 ;  /* 0xfffffffd040b7824 */ /* 0x000fe400078e020b */
[----:B------:R-:W-:Y:S02]  /*06b0*/  IMAD R22, R7, -0x3, R22 ;  /* 0xfffffffd07167824 */ /* 0x000fe400078e0216 */
[----:B------:R-:W-:Y:S02]  /*06c0*/  IMAD R15, R15, 0xc00, R10 ;  /* 0x00000c000f0f7824 */ /* 0x000fe400078e020a */
[----:B------:R-:W-:Y:S01]  /*06d0*/  IMAD R5, R7, 0xc00, R22 ;  /* 0x00000c0007057824 */ /* 0x000fe200078e0216 */
[----:B------:R-:W-:Y:S01]  /*06e0*/  LEA.HI R7, R6, R6, RZ, 0x1 ;  /* 0x0000000606077211 */ /* 0x000fe200078f08ff */
[----:B------:R-:W-:-:S02]  /*06f0*/  IMAD R14, R2, 0x3, R13 ;  /* 0x00000003020e7824 */ /* 0x000fc400078e020d */
[----:B------:R-:W-:Y:S02]  /*0700*/  IMAD R4, R4, 0xc00, R11 ;  /* 0x00000c0004047824 */ /* 0x000fe400078e020b */
[----:B------:R-:W-:Y:S02]  /*0710*/  IMAD R6, R7, -0x3, R12 ;  /* 0xfffffffd07067824 */ /* 0x000fe400078e020c */
[----:B------:R-:W-:Y:S01]  /*0720*/  IMAD.WIDE R12, R15, 0x4, R8 ;  /* 0x000000040f0c7825 */ /* 0x000fe200078e0208 */
[----:B------:R-:W0:Y:S03]  /*0730*/  LDS R21, [R21] ;  /* 0x0000000015157984 */ /* 0x000e260000000800 */
[----:B------:R-:W-:Y:S01]  /*0740*/  IMAD R6, R7, 0xc00, R6 ;  /* 0x00000c0007067824 */ /* 0x000fe200078e0206 */
[----:B------:R-:W4:Y:S01]  /*0750*/  LDS R23, [R23+0x200] ;  /* 0x0002000017177984 */ /* 0x000f220000000800 */
[----:B------:R-:W-:-:S02]  /*0760*/  IMAD R7, R2, 0x3, R29 ;  /* 0x0000000302077824 */ /* 0x000fc400078e021d */
[----:B------:R-:W-:Y:S01]  /*0770*/  IMAD.WIDE R14, R14, 0x4, R8 ;  /* 0x000000040e0e7825 */ /* 0x000fe200078e0208 */
[----:B------:R-:W4:Y:S03]  /*0780*/  LDS R25, [R25+0x400] ;  /* 0x0004000019197984 */ /* 0x000f260000000800 */
[C---:B------:R-:W-:Y:S01]  /*0790*/  IMAD R11, R2.reuse, 0x3, R5 ;  /* 0x00000003020b7824 */ /* 0x040fe200078e0205 */
[----:B-1----:R1:W-:Y:S01]  /*07a0*/  @P5 STG.E desc[UR6][R12.64], R20 ;  /* 0x000000140c005986 */ /* 0x0023e2000c101906 */
[C---:B------:R-:W-:Y:S02]  /*07b0*/  IMAD R29, R2.reuse, 0x3, R4 ;  /* 0x00000003021d7824 */ /* 0x040fe400078e0204 */
[----:B------:R-:W-:Y:S01]  /*07c0*/  IMAD R22, R2, 0x3, R6 ;  /* 0x0000000302167824 */ /* 0x000fe200078e0206 */
[----:B--2---:R2:W-:Y:S01]  /*07d0*/  @P6 STG.E desc[UR6][R14.64], R18 ;  /* 0x000000120e006986 */ /* 0x0045e2000c101906 */
[----:B------:R-:W-:-:S04]  /*07e0*/  IMAD.WIDE R4, R27, 0x4, R8 ;  /* 0x000000041b047825 */ /* 0x000fc800078e0208 */
[--C-:B------:R-:W-:Y:S01]  /*07f0*/  IMAD.WIDE R6, R7, 0x4, R8.reuse ;  /* 0x0000000407067825 */ /* 0x100fe200078e0208 */
[----:B---3--:R3:W-:Y:S03]  /*0800*/  @P1 STG.E desc[UR6][R4.64], R17 ;  /* 0x0000001104001986 */ /* 0x0087e6000c101906 */
[--C-:B------:R-:W-:Y:S01]  /*0810*/  IMAD.WIDE R10, R11, 0x4, R8.reuse ;  /* 0x000000040b0a7825 */ /* 0x100fe200078e0208 */
[----:B-----5:R3:W-:Y:S03]  /*0820*/  @P2 STG.E desc[UR6][R6.64], R19 ;  /* 0x0000001306002986 */ /* 0x0207e6000c101906 */
[----:B-1----:R-:W-:-:S04]  /*0830*/  IMAD.WIDE R12, R29, 0x4, R8 ;  /* 0x000000041d0c7825 */ /* 0x002fc800078e0208 */
[----:B--2---:R-:W-:Y:S01]  /*0840*/  IMAD.WIDE R14, R22, 0x4, R8 ;  /* 0x00000004160e7825 */ /* 0x004fe200078e0208 */
[----:B0-----:R3:W-:Y:S04]  /*0850*/  @P3 STG.E desc[UR6][R10.64], R21 ;  /* 0x000000150a003986 */ /* 0x0017e8000c101906 */
[----:B----4-:R3:W-:Y:S04]  /*0860*/  @P4 STG.E desc[UR6][R12.64], R23 ;  /* 0x000000170c004986 */ /* 0x0107e8000c101906 */
[----:B------:R3:W-:Y:S01]  /*0870*/  @P0 STG.E desc[UR6][R14.64], R25 ;  /* 0x000000190e000986 */ /* 0x0007e2000c101906 */
[----:B------:R-:W-:Y:S05]  /*0880*/  @!P0 EXIT ;  /* 0x000000000000894d */ /* 0x000fea0003800000 */
[----:B---3--:R-:W0:Y:S01]  /*0890*/  LDS R5, [R16+0x600] ;  /* 0x0006000010057984 */ /* 0x008e220000000800 */
[----:B------:R-:W-:-:S05]  /*08a0*/  LOP3.LUT R0, R0, 0xe, R3, 0xfe, !PT ;  /* 0x0000000e00007812 */ /* 0x000fca00078efe03 */
[----:B------:R-:W-:-:S05]  /*08b0*/  IMAD.HI R3, R0, 0x55555556, RZ ;  /* 0x5555555600037827 */ /* 0x000fca00078e02ff */
[----:B------:R-:W-:-:S05]  /*08c0*/  LEA.HI R3, R3, R3, RZ, 0x1 ;  /* 0x0000000303037211 */ /* 0x000fca00078f08ff */
[----:B------:R-:W-:-:S04]  /*08d0*/  IMAD R0, R3, -0x3, R0 ;  /* 0xfffffffd03007824 */ /* 0x000fc800078e0200 */
[----:B------:R-:W-:-:S04]  /*08e0*/  IMAD R3, R3, 0xc00, R0 ;  /* 0x00000c0003037824 */ /* 0x000fc800078e0200 */
[----:B------:R-:W-:-:S04]  /*08f0*/  IMAD R3, R2, 0x3, R3 ;  /* 0x0000000302037824 */ /* 0x000fc800078e0203 */
[----:B------:R-:W-:-:S05]  /*0900*/  IMAD.WIDE R8, R3, 0x4, R8 ;  /* 0x0000000403087825 */ /* 0x000fca00078e0208 */
[----:B0-----:R-:W-:Y:S01]  /*0910*/  STG.E desc[UR6][R8.64], R5 ;  /* 0x0000000508007986 */ /* 0x001fe2000c101906 */
[----:B------:R-:W-:Y:S05]  /*0920*/  EXIT ;  /* 0x000000000000794d */ /* 0x000fea0003800000 */
.L_x_0:
[----:B------:R-:W-:-:S00]  /*0930*/  BRA `(.L_x_0) ;  /* 0xfffffffc00fc7947 */ /* 0x000fc0000383ffff */
[----:B------:R-:W-:-:S00]  /*0940*/  NOP ;  /* 0x0000000000007918 */ /* 0x000fc00000000000 */
        /* <DEDUP_REMOVED lines=11> */
.L_x_1:


//--------------------- .nv.shared.triton_poi_fused_1 --------------------------
	.section	.nv.shared.triton_poi_fused_1,"aw",@nobits
	.sectionflags	@""
	.align	16
	.zero		1024


//--------------------- .nv.constant0.triton_poi_fused_1 --------------------------
	.section	.nv.constant0.triton_poi_fused_1,"a",@progbits
	.sectionflags	@""
	.align	4
.nv.constant0.triton_poi_fused_1:
	.zero		552
